//
// Generated by NVIDIA NVVM Compiler
//
// Compiler Build ID: CL-36424714
// Cuda compilation tools, release 13.0, V13.0.88
// Based on NVVM 20.0.0
//

.version 9.0
.target sm_100
.address_size 64

	// .globl	_Z7calcSinPf

.visible .entry _Z7calcSinPf(
	.param .u64 .ptr .align 1 _Z7calcSinPf_param_0
)
{
	.reg .b32 	%f<2>;
	.reg .b64 	%rd<3>;
	.reg .b64 	%fd<10>;

	ld.param.u64 	%rd1, [_Z7calcSinPf_param_0];
	mov.f64 	%fd1, 0d3FC180EF931E325D;
	mul.rn.f64 	%fd2, %fd1, %fd1;
	fma.rn.f64 	%fd3, %fd2, 0dBDA8FF8320FD8164, 0d3E21EEA7C1EF8528;
	fma.rn.f64 	%fd4, %fd3, %fd2, 0dBE927E4F8E06E6D9;
	fma.rn.f64 	%fd5, %fd4, %fd2, 0d3EFA01A019DDBCE9;
	fma.rn.f64 	%fd6, %fd5, %fd2, 0dBF56C16C16C15D47;
	fma.rn.f64 	%fd7, %fd6, %fd2, 0d3FA5555555555551;
	fma.rn.f64 	%fd8, %fd7, %fd2, 0dBFE0000000000000;
	fma.rn.f64 	%fd9, %fd8, %fd2, 0d3FF0000000000000;
	cvta.to.global.u64 	%rd2, %rd1;
	cvt.rn.f32.f64 	%f1, %fd9;
	st.global.f32 	[%rd2], %f1;
	ret;

}
	// .globl	_Z7calcAddPf
.visible .entry _Z7calcAddPf(
	.param .u64 .ptr .align 1 _Z7calcAddPf_param_0
)
{
	.reg .pred 	%p<2>;
	.reg .b32 	%r<5>;
	.reg .b32 	%f<2>;
	.reg .b64 	%rd<3>;
	.reg .b64 	%fd<68>;

	ld.param.u64 	%rd1, [_Z7calcAddPf_param_0];
	mov.b32 	%r4, 0;
$L__BB1_1:
	add.f64 	%fd4, %fd67, 0d4024000000000000;
	add.f64 	%fd5, %fd4, 0d4024000000000000;
	add.f64 	%fd6, %fd5, 0d4024000000000000;
	add.f64 	%fd7, %fd6, 0d4024000000000000;
	add.f64 	%fd8, %fd7, 0d4024000000000000;
	add.f64 	%fd9, %fd8, 0d4024000000000000;
	add.f64 	%fd10, %fd9, 0d4024000000000000;
	add.f64 	%fd11, %fd10, 0d4024000000000000;
	add.f64 	%fd12, %fd11, 0d4024000000000000;
	add.f64 	%fd13, %fd12, 0d4024000000000000;
	add.f64 	%fd14, %fd13, 0d4024000000000000;
	add.f64 	%fd15, %fd14, 0d4024000000000000;
	add.f64 	%fd16, %fd15, 0d4024000000000000;
	add.f64 	%fd17, %fd16, 0d4024000000000000;
	add.f64 	%fd18, %fd17, 0d4024000000000000;
	add.f64 	%fd19, %fd18, 0d4024000000000000;
	add.f64 	%fd20, %fd19, 0d4024000000000000;
	add.f64 	%fd21, %fd20, 0d4024000000000000;
	add.f64 	%fd22, %fd21, 0d4024000000000000;
	add.f64 	%fd23, %fd22, 0d4024000000000000;
	add.f64 	%fd24, %fd23, 0d4024000000000000;
	add.f64 	%fd25, %fd24, 0d4024000000000000;
	add.f64 	%fd26, %fd25, 0d4024000000000000;
	add.f64 	%fd27, %fd26, 0d4024000000000000;
	add.f64 	%fd28, %fd27, 0d4024000000000000;
	add.f64 	%fd29, %fd28, 0d4024000000000000;
	add.f64 	%fd30, %fd29, 0d4024000000000000;
	add.f64 	%fd31, %fd30, 0d4024000000000000;
	add.f64 	%fd32, %fd31, 0d4024000000000000;
	add.f64 	%fd33, %fd32, 0d4024000000000000;
	add.f64 	%fd34, %fd33, 0d4024000000000000;
	add.f64 	%fd35, %fd34, 0d4024000000000000;
	add.f64 	%fd36, %fd35, 0d4024000000000000;
	add.f64 	%fd37, %fd36, 0d4024000000000000;
	add.f64 	%fd38, %fd37, 0d4024000000000000;
	add.f64 	%fd39, %fd38, 0d4024000000000000;
	add.f64 	%fd40, %fd39, 0d4024000000000000;
	add.f64 	%fd41, %fd40, 0d4024000000000000;
	add.f64 	%fd42, %fd41, 0d4024000000000000;
	add.f64 	%fd43, %fd42, 0d4024000000000000;
	add.f64 	%fd44, %fd43, 0d4024000000000000;
	add.f64 	%fd45, %fd44, 0d4024000000000000;
	add.f64 	%fd46, %fd45, 0d4024000000000000;
	add.f64 	%fd47, %fd46, 0d4024000000000000;
	add.f64 	%fd48, %fd47, 0d4024000000000000;
	add.f64 	%fd49, %fd48, 0d4024000000000000;
	add.f64 	%fd50, %fd49, 0d4024000000000000;
	add.f64 	%fd51, %fd50, 0d4024000000000000;
	add.f64 	%fd52, %fd51, 0d4024000000000000;
	add.f64 	%fd53, %fd52, 0d4024000000000000;
	add.f64 	%fd54, %fd53, 0d4024000000000000;
	add.f64 	%fd55, %fd54, 0d4024000000000000;
	add.f64 	%fd56, %fd55, 0d4024000000000000;
	add.f64 	%fd57, %fd56, 0d4024000000000000;
	add.f64 	%fd58, %fd57, 0d4024000000000000;
	add.f64 	%fd59, %fd58, 0d4024000000000000;
	add.f64 	%fd60, %fd59, 0d4024000000000000;
	add.f64 	%fd61, %fd60, 0d4024000000000000;
	add.f64 	%fd62, %fd61, 0d4024000000000000;
	add.f64 	%fd63, %fd62, 0d4024000000000000;
	add.f64 	%fd64, %fd63, 0d4024000000000000;
	add.f64 	%fd65, %fd64, 0d4024000000000000;
	add.f64 	%fd66, %fd65, 0d4024000000000000;
	add.f64 	%fd67, %fd66, 0d4024000000000000;
	add.s32 	%r4, %r4, 64;
	setp.ne.s32 	%p1, %r4, 10000000;
	@%p1 bra 	$L__BB1_1;
	cvta.to.global.u64 	%rd2, %rd1;
	cvt.rn.f32.f64 	%f1, %fd67;
	st.global.f32 	[%rd2], %f1;
	ret;

}
	// .globl	_Z7calcMulPf
.visible .entry _Z7calcMulPf(
	.param .u64 .ptr .align 1 _Z7calcMulPf_param_0
)
{
	.reg .pred 	%p<2>;
	.reg .b32 	%r<67>;
	.reg .b32 	%f<2>;
	.reg .b64 	%rd<3>;
	.reg .b64 	%fd<135>;

	ld.param.u64 	%rd1, [_Z7calcMulPf_param_0];
	mov.f64 	%fd134, 0d0000000000000000;
	mov.f64 	%fd133, 0d3FF0000000000000;
	mov.b32 	%r66, 63;
$L__BB2_1:
	mul.f64 	%fd7, %fd133, %fd134;
	add.s32 	%r4, %r66, -62;
	cvt.rn.f64.u32 	%fd8, %r4;
	mul.f64 	%fd9, %fd7, %fd8;
	add.s32 	%r5, %r66, -61;
	cvt.rn.f64.u32 	%fd10, %r5;
	mul.f64 	%fd11, %fd9, %fd10;
	add.s32 	%r6, %r66, -60;
	cvt.rn.f64.u32 	%fd12, %r6;
	mul.f64 	%fd13, %fd11, %fd12;
	add.s32 	%r7, %r66, -59;
	cvt.rn.f64.u32 	%fd14, %r7;
	mul.f64 	%fd15, %fd13, %fd14;
	add.s32 	%r8, %r66, -58;
	cvt.rn.f64.u32 	%fd16, %r8;
	mul.f64 	%fd17, %fd15, %fd16;
	add.s32 	%r9, %r66, -57;
	cvt.rn.f64.u32 	%fd18, %r9;
	mul.f64 	%fd19, %fd17, %fd18;
	add.s32 	%r10, %r66, -56;
	cvt.rn.f64.u32 	%fd20, %r10;
	mul.f64 	%fd21, %fd19, %fd20;
	add.s32 	%r11, %r66, -55;
	cvt.rn.f64.u32 	%fd22, %r11;
	mul.f64 	%fd23, %fd21, %fd22;
	add.s32 	%r12, %r66, -54;
	cvt.rn.f64.u32 	%fd24, %r12;
	mul.f64 	%fd25, %fd23, %fd24;
	add.s32 	%r13, %r66, -53;
	cvt.rn.f64.u32 	%fd26, %r13;
	mul.f64 	%fd27, %fd25, %fd26;
	add.s32 	%r14, %r66, -52;
	cvt.rn.f64.u32 	%fd28, %r14;
	mul.f64 	%fd29, %fd27, %fd28;
	add.s32 	%r15, %r66, -51;
	cvt.rn.f64.u32 	%fd30, %r15;
	mul.f64 	%fd31, %fd29, %fd30;
	add.s32 	%r16, %r66, -50;
	cvt.rn.f64.u32 	%fd32, %r16;
	mul.f64 	%fd33, %fd31, %fd32;
	add.s32 	%r17, %r66, -49;
	cvt.rn.f64.u32 	%fd34, %r17;
	mul.f64 	%fd35, %fd33, %fd34;
	add.s32 	%r18, %r66, -48;
	cvt.rn.f64.u32 	%fd36, %r18;
	mul.f64 	%fd37, %fd35, %fd36;
	add.s32 	%r19, %r66, -47;
	cvt.rn.f64.u32 	%fd38, %r19;
	mul.f64 	%fd39, %fd37, %fd38;
	add.s32 	%r20, %r66, -46;
	cvt.rn.f64.u32 	%fd40, %r20;
	mul.f64 	%fd41, %fd39, %fd40;
	add.s32 	%r21, %r66, -45;
	cvt.rn.f64.u32 	%fd42, %r21;
	mul.f64 	%fd43, %fd41, %fd42;
	add.s32 	%r22, %r66, -44;
	cvt.rn.f64.u32 	%fd44, %r22;
	mul.f64 	%fd45, %fd43, %fd44;
	add.s32 	%r23, %r66, -43;
	cvt.rn.f64.u32 	%fd46, %r23;
	mul.f64 	%fd47, %fd45, %fd46;
	add.s32 	%r24, %r66, -42;
	cvt.rn.f64.u32 	%fd48, %r24;
	mul.f64 	%fd49, %fd47, %fd48;
	add.s32 	%r25, %r66, -41;
	cvt.rn.f64.u32 	%fd50, %r25;
	mul.f64 	%fd51, %fd49, %fd50;
	add.s32 	%r26, %r66, -40;
	cvt.rn.f64.u32 	%fd52, %r26;
	mul.f64 	%fd53, %fd51, %fd52;
	add.s32 	%r27, %r66, -39;
	cvt.rn.f64.u32 	%fd54, %r27;
	mul.f64 	%fd55, %fd53, %fd54;
	add.s32 	%r28, %r66, -38;
	cvt.rn.f64.u32 	%fd56, %r28;
	mul.f64 	%fd57, %fd55, %fd56;
	add.s32 	%r29, %r66, -37;
	cvt.rn.f64.u32 	%fd58, %r29;
	mul.f64 	%fd59, %fd57, %fd58;
	add.s32 	%r30, %r66, -36;
	cvt.rn.f64.u32 	%fd60, %r30;
	mul.f64 	%fd61, %fd59, %fd60;
	add.s32 	%r31, %r66, -35;
	cvt.rn.f64.u32 	%fd62, %r31;
	mul.f64 	%fd63, %fd61, %fd62;
	add.s32 	%r32, %r66, -34;
	cvt.rn.f64.u32 	%fd64, %r32;
	mul.f64 	%fd65, %fd63, %fd64;
	add.s32 	%r33, %r66, -33;
	cvt.rn.f64.u32 	%fd66, %r33;
	mul.f64 	%fd67, %fd65, %fd66;
	add.s32 	%r34, %r66, -32;
	cvt.rn.f64.u32 	%fd68, %r34;
	mul.f64 	%fd69, %fd67, %fd68;
	add.s32 	%r35, %r66, -31;
	cvt.rn.f64.u32 	%fd70, %r35;
	mul.f64 	%fd71, %fd69, %fd70;
	add.s32 	%r36, %r66, -30;
	cvt.rn.f64.u32 	%fd72, %r36;
	mul.f64 	%fd73, %fd71, %fd72;
	add.s32 	%r37, %r66, -29;
	cvt.rn.f64.u32 	%fd74, %r37;
	mul.f64 	%fd75, %fd73, %fd74;
	add.s32 	%r38, %r66, -28;
	cvt.rn.f64.u32 	%fd76, %r38;
	mul.f64 	%fd77, %fd75, %fd76;
	add.s32 	%r39, %r66, -27;
	cvt.rn.f64.u32 	%fd78, %r39;
	mul.f64 	%fd79, %fd77, %fd78;
	add.s32 	%r40, %r66, -26;
	cvt.rn.f64.u32 	%fd80, %r40;
	mul.f64 	%fd81, %fd79, %fd80;
	add.s32 	%r41, %r66, -25;
	cvt.rn.f64.u32 	%fd82, %r41;
	mul.f64 	%fd83, %fd81, %fd82;
	add.s32 	%r42, %r66, -24;
	cvt.rn.f64.u32 	%fd84, %r42;
	mul.f64 	%fd85, %fd83, %fd84;
	add.s32 	%r43, %r66, -23;
	cvt.rn.f64.u32 	%fd86, %r43;
	mul.f64 	%fd87, %fd85, %fd86;
	add.s32 	%r44, %r66, -22;
	cvt.rn.f64.u32 	%fd88, %r44;
	mul.f64 	%fd89, %fd87, %fd88;
	add.s32 	%r45, %r66, -21;
	cvt.rn.f64.u32 	%fd90, %r45;
	mul.f64 	%fd91, %fd89, %fd90;
	add.s32 	%r46, %r66, -20;
	cvt.rn.f64.u32 	%fd92, %r46;
	mul.f64 	%fd93, %fd91, %fd92;
	add.s32 	%r47, %r66, -19;
	cvt.rn.f64.u32 	%fd94, %r47;
	mul.f64 	%fd95, %fd93, %fd94;
	add.s32 	%r48, %r66, -18;
	cvt.rn.f64.u32 	%fd96, %r48;
	mul.f64 	%fd97, %fd95, %fd96;
	add.s32 	%r49, %r66, -17;
	cvt.rn.f64.u32 	%fd98, %r49;
	mul.f64 	%fd99, %fd97, %fd98;
	add.s32 	%r50, %r66, -16;
	cvt.rn.f64.u32 	%fd100, %r50;
	mul.f64 	%fd101, %fd99, %fd100;
	add.s32 	%r51, %r66, -15;
	cvt.rn.f64.u32 	%fd102, %r51;
	mul.f64 	%fd103, %fd101, %fd102;
	add.s32 	%r52, %r66, -14;
	cvt.rn.f64.u32 	%fd104, %r52;
	mul.f64 	%fd105, %fd103, %fd104;
	add.s32 	%r53, %r66, -13;
	cvt.rn.f64.u32 	%fd106, %r53;
	mul.f64 	%fd107, %fd105, %fd106;
	add.s32 	%r54, %r66, -12;
	cvt.rn.f64.u32 	%fd108, %r54;
	mul.f64 	%fd109, %fd107, %fd108;
	add.s32 	%r55, %r66, -11;
	cvt.rn.f64.u32 	%fd110, %r55;
	mul.f64 	%fd111, %fd109, %fd110;
	add.s32 	%r56, %r66, -10;
	cvt.rn.f64.u32 	%fd112, %r56;
	mul.f64 	%fd113, %fd111, %fd112;
	add.s32 	%r57, %r66, -9;
	cvt.rn.f64.u32 	%fd114, %r57;
	mul.f64 	%fd115, %fd113, %fd114;
	add.s32 	%r58, %r66, -8;
	cvt.rn.f64.u32 	%fd116, %r58;
	mul.f64 	%fd117, %fd115, %fd116;
	add.s32 	%r59, %r66, -7;
	cvt.rn.f64.u32 	%fd118, %r59;
	mul.f64 	%fd119, %fd117, %fd118;
	add.s32 	%r60, %r66, -6;
	cvt.rn.f64.u32 	%fd120, %r60;
	mul.f64 	%fd121, %fd119, %fd120;
	add.s32 	%r61, %r66, -5;
	cvt.rn.f64.u32 	%fd122, %r61;
	mul.f64 	%fd123, %fd121, %fd122;
	add.s32 	%r62, %r66, -4;
	cvt.rn.f64.u32 	%fd124, %r62;
	mul.f64 	%fd125, %fd123, %fd124;
	add.s32 	%r63, %r66, -3;
	cvt.rn.f64.u32 	%fd126, %r63;
	mul.f64 	%fd127, %fd125, %fd126;
	add.s32 	%r64, %r66, -2;
	cvt.rn.f64.u32 	%fd128, %r64;
	mul.f64 	%fd129, %fd127, %fd128;
	add.s32 	%r65, %r66, -1;
	cvt.rn.f64.u32 	%fd130, %r65;
	mul.f64 	%fd131, %fd129, %fd130;
	cvt.rn.f64.u32 	%fd132, %r66;
	mul.f64 	%fd133, %fd131, %fd132;
	add.f64 	%fd134, %fd134, 0d4050000000000000;
	add.s32 	%r66, %r66, 64;
	setp.ne.s32 	%p1, %r66, 10000063;
	@%p1 bra 	$L__BB2_1;
	cvta.to.global.u64 	%rd2, %rd1;
	cvt.rn.f32.f64 	%f1, %fd133;
	st.global.f32 	[%rd2], %f1;
	ret;

}


// ===== COMPILED SASS (sm_100) =====

	.target	sm_100

	.elftype	@"ET_EXEC"


//--------------------- .note.nv.tkinfo           --------------------------
	.section	.note.nv.tkinfo,"",@"SHT_NOTE"
	.sectionflags	@"SHF_NOTE_NV_TKINFO"
	.tkinfo
        /*0018*/ 	.word	0x00000002
        /*0030*/ 	.string	""
        /*0030*/ 	.string	"ptxas"
        /*0030*/ 	.string	"Cuda compilation tools, release 13.0, V13.0.88"
        /*0030*/ 	.string	"Build cuda_13.0.r13.0/compiler.36424714_0"
        /*0030*/ 	.string	"-arch sm_100 -m 64 "



//--------------------- .note.nv.cuinfo           --------------------------
	.section	.note.nv.cuinfo,"",@"SHT_NOTE"
	.sectionflags	@"SHF_NOTE_NV_CUINFO"
        /*0018*/ 	.short	0x0002
        /*001a*/ 	.short	0x0064
        /*001c*/ 	.short	0x0082
	.zero		2


//--------------------- .nv.info                  --------------------------
	.section	.nv.info,"",@"SHT_CUDA_INFO"
	.align	4


	//----- nvinfo : EIATTR_REGCOUNT
	.align		4
        /*0000*/ 	.byte	0x04, 0x2f
        /*0002*/ 	.short	(.L_1 - .L_0)
	.align		4
.L_0:
        /*0004*/ 	.word	index@(_Z7calcSinPf)
        /*0008*/ 	.word	0x0000000a


	//----- nvinfo : EIATTR_FRAME_SIZE
	.align		4
.L_1:
        /*000c*/ 	.byte	0x04, 0x11
        /*000e*/ 	.short	(.L_3 - .L_2)
	.align		4
.L_2:
        /*0010*/ 	.word	index@(_Z7calcSinPf)
        /*0014*/ 	.word	0x00000000


	//----- nvinfo : EIATTR_REGCOUNT
	.align		4
.L_3:
        /*0018*/ 	.byte	0x04, 0x2f
        /*001a*/ 	.short	(.L_5 - .L_4)
	.align		4
.L_4:
        /*001c*/ 	.word	index@(_Z7calcAddPf)
        /*0020*/ 	.word	0x00000008


	//----- nvinfo : EIATTR_FRAME_SIZE
	.align		4
.L_5:
        /*0024*/ 	.byte	0x04, 0x11
        /*0026*/ 	.short	(.L_7 - .L_6)
	.align		4
.L_6:
        /*0028*/ 	.word	index@(_Z7calcAddPf)
        /*002c*/ 	.word	0x00000000


	//----- nvinfo : EIATTR_REGCOUNT
	.align		4
.L_7:
        /*0030*/ 	.byte	0x04, 0x2f
        /*0032*/ 	.short	(.L_9 - .L_8)
	.align		4
.L_8:
        /*0034*/ 	.word	index@(_Z7calcMulPf)
        /*0038*/ 	.word	0x0000000c


	//----- nvinfo : EIATTR_FRAME_SIZE
	.align		4
.L_9:
        /*003c*/ 	.byte	0x04, 0x11
        /*003e*/ 	.short	(.L_11 - .L_10)
	.align		4
.L_10:
        /*0040*/ 	.word	index@(_Z7calcMulPf)
        /*0044*/ 	.word	0x00000000


	//----- nvinfo : EIATTR_MIN_STACK_SIZE
	.align		4
.L_11:
        /*0048*/ 	.byte	0x04, 0x12
        /*004a*/ 	.short	(.L_13 - .L_12)
	.align		4
.L_12:
        /*004c*/ 	.word	index@(_Z7calcMulPf)
        /*0050*/ 	.word	0x00000000


	//----- nvinfo : EIATTR_MIN_STACK_SIZE
	.align		4
.L_13:
        /*0054*/ 	.byte	0x04, 0x12
        /*0056*/ 	.short	(.L_15 - .L_14)
	.align		4
.L_14:
        /*0058*/ 	.word	index@(_Z7calcAddPf)
        /*005c*/ 	.word	0x00000000


	//----- nvinfo : EIATTR_MIN_STACK_SIZE
	.align		4
.L_15:
        /*0060*/ 	.byte	0x04, 0x12
        /*0062*/ 	.short	(.L_17 - .L_16)
	.align		4
.L_16:
        /*0064*/ 	.word	index@(_Z7calcSinPf)
        /*0068*/ 	.word	0x00000000
.L_17:


//--------------------- .nv.compat                --------------------------
	.section	.nv.compat,"",@"SHT_CUDA_COMPAT_INFO"
	.align	4
        /*0000*/ 	.byte	0x02, 0x09, 0x00, 0x00, 0x02, 0x02, 0x01, 0x00, 0x02, 0x05, 0x05, 0x00, 0x03, 0x07, 0x01, 0x01
        /*0010*/ 	.byte	0x02, 0x03, 0x00, 0x00, 0x02, 0x06, 0x01, 0x00, 0x04, 0x0b, 0x08, 0x00, 0x01, 0x00, 0x00, 0x00
        /*0020*/ 	.byte	0x00, 0x00, 0x00, 0x00


//--------------------- .nv.info._Z7calcMulPf     --------------------------
	.section	.nv.info._Z7calcMulPf,"",@"SHT_CUDA_INFO"
	.sectionflags	@""
	.align	4


	//----- nvinfo : EIATTR_CUDA_API_VERSION
	.align		4
        /*0000*/ 	.byte	0x04, 0x37
        /*0002*/ 	.short	(.L_19 - .L_18)
.L_18:
        /*0004*/ 	.word	0x00000082


	//----- nvinfo : EIATTR_KPARAM_INFO
	.align		4
.L_19:
        /*0008*/ 	.byte	0x04, 0x17
        /*000a*/ 	.short	(.L_21 - .L_20)
.L_20:
        /*000c*/ 	.word	0x00000000
        /*0010*/ 	.short	0x0000
        /*0012*/ 	.short	0x0000
        /*0014*/ 	.byte	0x00, 0xf5, 0x21, 0x00


	//----- nvinfo : EIATTR_SPARSE_MMA_MASK
	.align		4
.L_21:
        /*0018*/ 	.byte	0x03, 0x50
        /*001a*/ 	.short	0x0000


	//----- nvinfo : EIATTR_MAXREG_COUNT
	.align		4
        /*001c*/ 	.byte	0x03, 0x1b
        /*001e*/ 	.short	0x00ff


	//----- nvinfo : EIATTR_MERCURY_ISA_VERSION
	.align		4
        /*0020*/ 	.byte	0x03, 0x5f
        /*0022*/ 	.short	0x0101


	//----- nvinfo : EIATTR_VRC_CTA_INIT_COUNT
	.align		4
        /*0024*/ 	.byte	0x02, 0x4a
	.zero		1
	.zero		1


	//----- nvinfo : EIATTR_EXIT_INSTR_OFFSETS
	.align		4
        /*0028*/ 	.byte	0x04, 0x1c
        /*002a*/ 	.short	(.L_23 - .L_22)


	//   ....[0]....
.L_22:
        /*002c*/ 	.word	0x00000ca0


	//----- nvinfo : EIATTR_CBANK_PARAM_SIZE
	.align		4
.L_23:
        /*0030*/ 	.byte	0x03, 0x19
        /*0032*/ 	.short	0x0008


	//----- nvinfo : EIATTR_PARAM_CBANK
	.align		4
        /*0034*/ 	.byte	0x04, 0x0a
        /*0036*/ 	.short	(.L_25 - .L_24)
	.align		4
.L_24:
        /*0038*/ 	.word	index@(.nv.constant0._Z7calcMulPf)
        /*003c*/ 	.short	0x0380
        /*003e*/ 	.short	0x0008


	//----- nvinfo : EIATTR_SW_WAR
	.align		4
.L_25:
        /*0040*/ 	.byte	0x04, 0x36
        /*0042*/ 	.short	(.L_27 - .L_26)
.L_26:
        /*0044*/ 	.word	0x00000008
.L_27:


//--------------------- .nv.info._Z7calcAddPf     --------------------------
	.section	.nv.info._Z7calcAddPf,"",@"SHT_CUDA_INFO"
	.sectionflags	@""
	.align	4


	//----- nvinfo : EIATTR_CUDA_API_VERSION
	.align		4
        /*0000*/ 	.byte	0x04, 0x37
        /*0002*/ 	.short	(.L_29 - .L_28)
.L_28:
        /*0004*/ 	.word	0x00000082


	//----- nvinfo : EIATTR_KPARAM_INFO
	.align		4
.L_29:
        /*0008*/ 	.byte	0x04, 0x17
        /*000a*/ 	.short	(.L_31 - .L_30)
.L_30:
        /*000c*/ 	.word	0x00000000
        /*0010*/ 	.short	0x0000
        /*0012*/ 	.short	0x0000
        /*0014*/ 	.byte	0x00, 0xf5, 0x21, 0x00


	//----- nvinfo : EIATTR_SPARSE_MMA_MASK
	.align		4
.L_31:
        /*0018*/ 	.byte	0x03, 0x50
        /*001a*/ 	.short	0x0000


	//----- nvinfo : EIATTR_MAXREG_COUNT
	.align		4
        /*001c*/ 	.byte	0x03, 0x1b
        /*001e*/ 	.short	0x00ff


	//----- nvinfo : EIATTR_MERCURY_ISA_VERSION
	.align		4
        /*0020*/ 	.byte	0x03, 0x5f
        /*0022*/ 	.short	0x0101


	//----- nvinfo : EIATTR_VRC_CTA_INIT_COUNT
	.align		4
        /*0024*/ 	.byte	0x02, 0x4a
	.zero		1
	.zero		1


	//----- nvinfo : EIATTR_EXIT_INSTR_OFFSETS
	.align		4
        /*0028*/ 	.byte	0x04, 0x1c
        /*002a*/ 	.short	(.L_33 - .L_32)


	//   ....[0]....
.L_32:
        /*002c*/ 	.word	0x00001490


	//----- nvinfo : EIATTR_CBANK_PARAM_SIZE
	.align		4
.L_33:
        /*0030*/ 	.byte	0x03, 0x19
        /*0032*/ 	.short	0x0008


	//----- nvinfo : EIATTR_PARAM_CBANK
	.align		4
        /*0034*/ 	.byte	0x04, 0x0a
        /*0036*/ 	.short	(.L_35 - .L_34)
	.align		4
.L_34:
        /*0038*/ 	.word	index@(.nv.constant0._Z7calcAddPf)
        /*003c*/ 	.short	0x0380
        /*003e*/ 	.short	0x0008


	//----- nvinfo : EIATTR_SW_WAR
	.align		4
.L_35:
        /*0040*/ 	.byte	0x04, 0x36
        /*0042*/ 	.short	(.L_37 - .L_36)
.L_36:
        /*0044*/ 	.word	0x00000008
.L_37:


//--------------------- .nv.info._Z7calcSinPf     --------------------------
	.section	.nv.info._Z7calcSinPf,"",@"SHT_CUDA_INFO"
	.sectionflags	@""
	.align	4


	//----- nvinfo : EIATTR_CUDA_API_VERSION
	.align		4
        /*0000*/ 	.byte	0x04, 0x37
        /*0002*/ 	.short	(.L_39 - .L_38)
.L_38:
        /*0004*/ 	.word	0x00000082


	//----- nvinfo : EIATTR_KPARAM_INFO
	.align		4
.L_39:
        /*0008*/ 	.byte	0x04, 0x17
        /*000a*/ 	.short	(.L_41 - .L_40)
.L_40:
        /*000c*/ 	.word	0x00000000
        /*0010*/ 	.short	0x0000
        /*0012*/ 	.short	0x0000
        /*0014*/ 	.byte	0x00, 0xf5, 0x21, 0x00


	//----- nvinfo : EIATTR_SPARSE_MMA_MASK
	.align		4
.L_41:
        /*0018*/ 	.byte	0x03, 0x50
        /*001a*/ 	.short	0x0000


	//----- nvinfo : EIATTR_MAXREG_COUNT
	.align		4
        /*001c*/ 	.byte	0x03, 0x1b
        /*001e*/ 	.short	0x00ff


	//----- nvinfo : EIATTR_MERCURY_ISA_VERSION
	.align		4
        /*0020*/ 	.byte	0x03, 0x5f
        /*0022*/ 	.short	0x0101


	//----- nvinfo : EIATTR_VRC_CTA_INIT_COUNT
	.align		4
        /*0024*/ 	.byte	0x02, 0x4a
	.zero		1
	.zero		1


	//----- nvinfo : EIATTR_EXIT_INSTR_OFFSETS
	.align		4
        /*0028*/ 	.byte	0x04, 0x1c
        /*002a*/ 	.short	(.L_43 - .L_42)


	//   ....[0]....
.L_42:
        /*002c*/ 	.word	0x000001b0


	//----- nvinfo : EIATTR_CBANK_PARAM_SIZE
	.align		4
.L_43:
        /*0030*/ 	.byte	0x03, 0x19
        /*0032*/ 	.short	0x0008


	//----- nvinfo : EIATTR_PARAM_CBANK
	.align		4
        /*0034*/ 	.byte	0x04, 0x0a
        /*0036*/ 	.short	(.L_45 - .L_44)
	.align		4
.L_44:
        /*0038*/ 	.word	index@(.nv.constant0._Z7calcSinPf)
        /*003c*/ 	.short	0x0380
        /*003e*/ 	.short	0x0008


	//----- nvinfo : EIATTR_SW_WAR
	.align		4
.L_45:
        /*0040*/ 	.byte	0x04, 0x36
        /*0042*/ 	.short	(.L_47 - .L_46)
.L_46:
        /*0044*/ 	.word	0x00000008
.L_47:


//--------------------- .nv.callgraph             --------------------------
	.section	.nv.callgraph,"",@"SHT_CUDA_CALLGRAPH"
	.align	4
	.sectionentsize	8
	.align		4
        /*0000*/ 	.word	0x00000000
	.align		4
        /*0004*/ 	.word	0xffffffff
	.align		4
        /*0008*/ 	.word	0x00000000
	.align		4
        /*000c*/ 	.word	0xfffffffe
	.align		4
        /*0010*/ 	.word	0x00000000
	.align		4
        /*0014*/ 	.word	0xfffffffd
	.align		4
        /*0018*/ 	.word	0x00000000
	.align		4
        /*001c*/ 	.word	0xfffffffc


//--------------------- .text._Z7calcMulPf        --------------------------
	.section	.text._Z7calcMulPf,"ax",@progbits
	.align	128
        .global         _Z7calcMulPf
        .type           _Z7calcMulPf,@function
        .size           _Z7calcMulPf,(.L_x_5 - _Z7calcMulPf)
        .other          _Z7calcMulPf,@"STO_CUDA_ENTRY STV_DEFAULT"
_Z7calcMulPf:
.text._Z7calcMulPf:
[----:B------:R-:W-:Y:S01]  /*0000*/  LDC R1, c[0x0][0x37c] ;  /* 0x0000df00ff017b82 */ /* 0x000fe20000000800 */
[----:B------:R-:W-:Y:S01]  /*0010*/  HFMA2 R5, -RZ, RZ, 1.984375, 0 ;  /* 0x3ff00000ff057431 */ /* 0x000fe200000001ff */
[----:B------:R-:W-:Y:S01]  /*0020*/  CS2R R2, SRZ ;  /* 0x0000000000027805 */ /* 0x000fe2000001ff00 */
[----:B------:R-:W-:Y:S01]  /*0030*/  IMAD.MOV.U32 R4, RZ, RZ, 0x0 ;  /* 0x00000000ff047424 */ /* 0x000fe200078e00ff */
[----:B------:R-:W0:Y:S01]  /*0040*/  LDCU.64 UR4, c[0x0][0x358] ;  /* 0x00006b00ff0477ac */ /* 0x000e220008000a00 */
[----:B------:R-:W-:-:S05]  /*0050*/  UMOV UR6, 0x3f ;  /* 0x0000003f00067882 */ /* 0x000fca0000000000 */
.L_x_0:
[----:B------:R-:W-:Y:S01]  /*0060*/  UIADD3 UR7, UPT, UPT, UR6, -0x3e, URZ ;  /* 0xffffffc206077890 */ /* 0x000fe2000fffe0ff */
[----:B------:R-:W-:Y:S01]  /*0070*/  DMUL R4, R4, R2 ;  /* 0x0000000204047228 */ /* 0x000fe20000000000 */
[----:B------:R-:W-:Y:S01]  /*0080*/  UIADD3 UR8, UPT, UPT, UR6, -0x3d, URZ ;  /* 0xffffffc306087890 */ /* 0x000fe2000fffe0ff */
[----:B------:R-:W-:-:S06]  /*0090*/  DADD R2, R2, 64 ;  /* 0x4050000002027429 */ /* 0x000fcc0000000000 */
[----:B------:R-:W1:Y:S01]  /*00a0*/  I2F.F64.U32 R6, UR7 ;  /* 0x0000000700067d12 */ /* 0x000e620008201800 */
[----:B------:R-:W-:-:S07]  /*00b0*/  UIADD3 UR7, UPT, UPT, UR6, -0x3c, URZ ;  /* 0xffffffc406077890 */ /* 0x000fce000fffe0ff */
[----:B------:R-:W2:Y:S01]  /*00c0*/  I2F.F64.U32 R8, UR8 ;  /* 0x0000000800087d12 */ /* 0x000ea20008201800 */
[----:B------:R-:W-:Y:S01]  /*00d0*/  UIADD3 UR8, UPT, UPT, UR6, -0x3b, URZ ;  /* 0xffffffc506087890 */ /* 0x000fe2000fffe0ff */
[----:B-1----:R-:W-:-:S06]  /*00e0*/  DMUL R4, R4, R6 ;  /* 0x0000000604047228 */ /* 0x002fcc0000000000 */
[----:B------:R-:W1:Y:S01]  /*00f0*/  I2F.F64.U32 R6, UR7 ;  /* 0x0000000700067d12 */ /* 0x000e620008201800 */
[----:B------:R-:W-:Y:S01]  /*0100*/  UIADD3 UR7, UPT, UPT, UR6, -0x3a, URZ ;  /* 0xffffffc606077890 */ /* 0x000fe2000fffe0ff */
[----:B--2---:R-:W-:-:S06]  /*0110*/  DMUL R4, R4, R8 ;  /* 0x0000000804047228 */ /* 0x004fcc0000000000 */
        /* <DEDUP_REMOVED lines=171> */
[----:B------:R-:W1:Y:S02]  /*0bd0*/  I2F.F64.U32 R6, UR7 ;  /* 0x0000000700067d12 */ /* 0x000e640008201800 */
[----:B--2---:R-:W-:-:S06]  /*0be0*/  DMUL R4, R4, R8 ;  /* 0x0000000804047228 */ /* 0x004fcc0000000000 */
[----:B------:R-:W2:Y:S02]  /*0bf0*/  I2F.F64.U32 R8, UR8 ;  /* 0x0000000800087d12 */ /* 0x000ea40008201800 */
[----:B-1----:R-:W-:-:S06]  /*0c00*/  DMUL R4, R4, R6 ;  /* 0x0000000604047228 */ /* 0x002fcc0000000000 */
[----:B------:R-:W1:Y:S01]  /*0c10*/  I2F.F64.U32 R6, UR6 ;  /* 0x0000000600067d12 */ /* 0x000e620008201800 */
[----:B------:R-:W-:-:S04]  /*0c20*/  UIADD3 UR6, UPT, UPT, UR6, 0x40, URZ ;  /* 0x0000004006067890 */ /* 0x000fc8000fffe0ff */
[----:B------:R-:W-:Y:S01]  /*0c30*/  UISETP.NE.AND UP0, UPT, UR6, 0x9896bf, UPT ;  /* 0x009896bf0600788c */ /* 0x000fe2000bf05270 */
[----:B--2---:R-:W-:-:S08]  /*0c40*/  DMUL R4, R4, R8 ;  /* 0x0000000804047228 */ /* 0x004fd00000000000 */
[----:B-1----:R-:W-:Y:S01]  /*0c50*/  DMUL R4, R4, R6 ;  /* 0x0000000604047228 */ /* 0x002fe20000000000 */
[----:B------:R-:W-:Y:S10]  /*0c60*/  BRA.U UP0, `(.L_x_0) ;  /* 0xfffffff100fc7547 */ /* 0x000ff4000b83ffff */
[----:B------:R-:W0:Y:S01]  /*0c70*/  LDC.64 R2, c[0x0][0x380] ;  /* 0x0000e000ff027b82 */ /* 0x000e220000000a00 */
[----:B------:R-:W0:Y:S02]  /*0c80*/  F2F.F32.F64 R5, R4 ;  /* 0x0000000400057310 */ /* 0x000e240000301000 */
[----:B0-----:R-:W-:Y:S01]  /*0c90*/  STG.E desc[UR4][R2.64], R5 ;  /* 0x0000000502007986 */ /* 0x001fe2000c101904 */
[----:B------:R-:W-:Y:S05]  /*0ca0*/  EXIT ;  /* 0x000000000000794d */ /* 0x000fea0003800000 */
.L_x_1:
[----:B------:R-:W-:-:S00]  /*0cb0*/  BRA `(.L_x_1) ;  /* 0xfffffffc00fc7947 */ /* 0x000fc0000383ffff */
[----:B------:R-:W-:-:S00]  /*0cc0*/  NOP ;  /* 0x0000000000007918 */ /* 0x000fc00000000000 */
        /* <DEDUP_REMOVED lines=11> */
.L_x_5:


//--------------------- .text._Z7calcAddPf        --------------------------
	.section	.text._Z7calcAddPf,"ax",@progbits
	.align	128
        .global         _Z7calcAddPf
        .type           _Z7calcAddPf,@function
        .size           _Z7calcAddPf,(.L_x_6 - _Z7calcAddPf)
        .other          _Z7calcAddPf,@"STO_CUDA_ENTRY STV_DEFAULT"
_Z7calcAddPf:
.text._Z7calcAddPf:
[----:B------:R-:W-:Y:S01]  /*0000*/  LDC R1, c[0x0][0x37c] ;  /* 0x0000df00ff017b82 */ /* 0x000fe20000000800 */
[----:B------:R-:W0:Y:S01]  /*0010*/  LDCU.64 UR6, c[0x0][0x358] ;  /* 0x00006b00ff0677ac */ /* 0x000e220008000a00 */
[----:B------:R-:W-:-:S05]  /*0020*/  UMOV UR4, URZ ;  /* 0x000000ff00047c82 */ /* 0x000fca0008000000 */
.L_x_2:
[----:B------:R-:W-:Y:S01]  /*0030*/  DADD R2, R4, 10 ;  /* 0x4024000004027429 */ /* 0x000fe20000000000 */
[----:B------:R-:W-:-:S04]  /*0040*/  UIADD3 UR4, UPT, UPT, UR4, 0x140, URZ ;  /* 0x0000014004047890 */ /* 0x000fc8000fffe0ff */
[----:B------:R-:W-:-:S03]  /*0050*/  UISETP.NE.AND UP0, UPT, UR4, 0x989680, UPT ;  /* 0x009896800400788c */ /* 0x000fc6000bf05270 */
[----:B------:R-:W-:-:S08]  /*0060*/  DADD R2, R2, 10 ;  /* 0x4024000002027429 */ /* 0x000fd00000000000 */
        /* <DEDUP_REMOVED lines=317> */
[----:B------:R-:W-:Y:S01]  /*1440*/  DADD R4, R2, 10 ;  /* 0x4024000002047429 */ /* 0x000fe20000000000 */
[----:B------:R-:W-:Y:S10]  /*1450*/  BRA.U UP0, `(.L_x_2) ;  /* 0xffffffe900f47547 */ /* 0x000ff4000b83ffff */
[----:B------:R-:W0:Y:S01]  /*1460*/  LDC.64 R2, c[0x0][0x380] ;  /* 0x0000e000ff027b82 */ /* 0x000e220000000a00 */
[----:B------:R-:W0:Y:S02]  /*1470*/  F2F.F32.F64 R5, R4 ;  /* 0x0000000400057310 */ /* 0x000e240000301000 */
[----:B0-----:R-:W-:Y:S01]  /*1480*/  STG.E desc[UR6][R2.64], R5 ;  /* 0x0000000502007986 */ /* 0x001fe2000c101906 */
[----:B------:R-:W-:Y:S05]  /*1490*/  EXIT ;  /* 0x000000000000794d */ /* 0x000fea0003800000 */
.L_x_3:
        /* <DEDUP_REMOVED lines=14> */
.L_x_6:


//--------------------- .text._Z7calcSinPf        --------------------------
	.section	.text._Z7calcSinPf,"ax",@progbits
	.align	128
        .global         _Z7calcSinPf
        .type           _Z7calcSinPf,@function
        .size           _Z7calcSinPf,(.L_x_7 - _Z7calcSinPf)
        .other          _Z7calcSinPf,@"STO_CUDA_ENTRY STV_DEFAULT"
_Z7calcSinPf:
.text._Z7calcSinPf:
[----:B------:R-:W-:Y:S01]  /*0000*/  LDC R1, c[0x0][0x37c] ;  /* 0x0000df00ff017b82 */ /* 0x000fe20000000800 */
[----:B------:R-:W-:Y:S02]  /*0010*/  IMAD.MOV.U32 R2, RZ, RZ, -0x6ce1cda3 ;  /* 0x931e325dff027424 */ /* 0x000fe400078e00ff */
[----:B------:R-:W-:Y:S02]  /*0020*/  HFMA2 R5, -RZ, RZ, 1.5322265625, -6812 ;  /* 0x3e21eea7ff057431 */ /* 0x000fe400000001ff */
[----:B------:R-:W-:Y:S01]  /*0030*/  IMAD.MOV.U32 R3, RZ, RZ, 0x3fc180ef ;  /* 0x3fc180efff037424 */ /* 0x000fe200078e00ff */
[----:B------:R-:W-:Y:S01]  /*0040*/  MOV R4, 0xc1ef8528 ;  /* 0xc1ef852800047802 */ /* 0x000fe20000000f00 */
[----:B------:R-:W-:Y:S01]  /*0050*/  UMOV UR4, 0x20fd8164 ;  /* 0x20fd816400047882 */ /* 0x000fe20000000000 */
[----:B------:R-:W-:Y:S01]  /*0060*/  UMOV UR5, 0x3da8ff83 ;  /* 0x3da8ff8300057882 */ /* 0x000fe20000000000 */
[----:B------:R-:W0:Y:S02]  /*0070*/  LDC.64 R6, c[0x0][0x380] ;  /* 0x0000e000ff067b82 */ /* 0x000e240000000a00 */
[----:B------:R-:W-:-:S08]  /*0080*/  DMUL R2, R2, R2 ;  /* 0x0000000202027228 */ /* 0x000fd00000000000 */
[----:B------:R-:W-:Y:S01]  /*0090*/  DFMA R4, R2, -UR4, R4 ;  /* 0x8000000402047c2b */ /* 0x000fe20008000004 */
[----:B------:R-:W-:Y:S01]  /*00a0*/  UMOV UR4, 0x8e06e6d9 ;  /* 0x8e06e6d900047882 */ /* 0x000fe20000000000 */
[----:B------:R-:W-:-:S06]  /*00b0*/  UMOV UR5, 0x3e927e4f ;  /* 0x3e927e4f00057882 */ /* 0x000fcc0000000000 */
[----:B------:R-:W-:Y:S01]  /*00c0*/  DFMA R4, R2, R4, -UR4 ;  /* 0x8000000402047e2b */ /* 0x000fe20008000004 */
[----:B------:R-:W-:Y:S01]  /*00d0*/  UMOV UR4, 0x19ddbce9 ;  /* 0x19ddbce900047882 */ /* 0x000fe20000000000 */
[----:B------:R-:W-:-:S06]  /*00e0*/  UMOV UR5, 0x3efa01a0 ;  /* 0x3efa01a000057882 */ /* 0x000fcc0000000000 */
[----:B------:R-:W-:Y:S01]  /*00f0*/  DFMA R4, R2, R4, UR4 ;  /* 0x0000000402047e2b */ /* 0x000fe20008000004 */
[----:B------:R-:W-:Y:S01]  /*0100*/  UMOV UR4, 0x16c15d47 ;  /* 0x16c15d4700047882 */ /* 0x000fe20000000000 */
[----:B------:R-:W-:-:S06]  /*0110*/  UMOV UR5, 0x3f56c16c ;  /* 0x3f56c16c00057882 */ /* 0x000fcc0000000000 */
[----:B------:R-:W-:Y:S01]  /*0120*/  DFMA R4, R2, R4, -UR4 ;  /* 0x8000000402047e2b */ /* 0x000fe20008000004 */
[----:B------:R-:W-:Y:S01]  /*0130*/  UMOV UR4, 0x55555551 ;  /* 0x5555555100047882 */ /* 0x000fe20000000000 */
[----:B------:R-:W-:-:S06]  /*0140*/  UMOV UR5, 0x3fa55555 ;  /* 0x3fa5555500057882 */ /* 0x000fcc0000000000 */
[C---:B------:R-:W-:Y:S01]  /*0150*/  DFMA R4, R2.reuse, R4, UR4 ;  /* 0x0000000402047e2b */ /* 0x040fe20008000004 */
[----:B------:R-:W0:Y:S07]  /*0160*/  LDCU.64 UR4, c[0x0][0x358] ;  /* 0x00006b00ff0477ac */ /* 0x000e2e0008000a00 */
[----:B------:R-:W-:-:S08]  /*0170*/  DFMA R4, R2, R4, -0.5 ;  /* 0xbfe000000204742b */ /* 0x000fd00000000004 */
[----:B------:R-:W-:-:S10]  /*0180*/  DFMA R4, R2, R4, 1 ;  /* 0x3ff000000204742b */ /* 0x000fd40000000004 */
[----:B------:R-:W0:Y:S02]  /*0190*/  F2F.F32.F64 R5, R4 ;  /* 0x0000000400057310 */ /* 0x000e240000301000 */
[----:B0-----:R-:W-:Y:S01]  /*01a0*/  STG.E desc[UR4][R6.64], R5 ;  /* 0x0000000506007986 */ /* 0x001fe2000c101904 */
[----:B------:R-:W-:Y:S05]  /*01b0*/  EXIT ;  /* 0x000000000000794d */ /* 0x000fea0003800000 */
.L_x_4:
        /* <DEDUP_REMOVED lines=12> */
.L_x_7:


//--------------------- .nv.shared.reserved.0     --------------------------
	.section	.nv.shared.reserved.0,"aw",@nobits
	.weak		__nv_reservedSMEM_offset_0_alias
	.size		__nv_reservedSMEM_offset_0_alias, 0, 64
	.other		__nv_reservedSMEM_offset_0_alias,@"STO_CUDA_RESERVED_SHARED STV_DEFAULT"
__nv_reservedSMEM_offset_0_alias:
	.zero		0
	.zero		64


//--------------------- .nv.constant0._Z7calcMulPf --------------------------
	.section	.nv.constant0._Z7calcMulPf,"a",@progbits
	.sectionflags	@""
	.align	4
.nv.constant0._Z7calcMulPf:
	.zero		904


//--------------------- .nv.constant0._Z7calcAddPf --------------------------
	.section	.nv.constant0._Z7calcAddPf,"a",@progbits
	.sectionflags	@""
	.align	4
.nv.constant0._Z7calcAddPf:
	.zero		904


//--------------------- .nv.constant0._Z7calcSinPf --------------------------
	.section	.nv.constant0._Z7calcSinPf,"a",@progbits
	.sectionflags	@""
	.align	4
.nv.constant0._Z7calcSinPf:
	.zero		904


//--------------------- SYMBOLS --------------------------

	.type		.nv.reservedSmem.offset0,@object
	.size		.nv.reservedSmem.offset0,0x4
